	.headerflags	@"EF_CUDA_TEXMODE_UNIFIED EF_CUDA_64BIT_ADDRESS EF_CUDA_ACCELERATORS EF_CUDA_SM90 EF_CUDA_VIRTUAL_SM(EF_CUDA_SM90)"
	.elftype	@"ET_EXEC"


//--------------------- .nv.info                  --------------------------
	.section	.nv.info,"",@"SHT_CUDA_INFO"
	.align	4


	//----- nvinfo : EIATTR_REGCOUNT
	.align		4
        /*0000*/ 	.byte	0x04, 0x2f
        /*0002*/ 	.short	(.L_1 - .L_0)
	.align		4
.L_0:
        /*0004*/ 	.word	index@(triton_poi_fused_convolution_max_pool2d_with_indices_relu_12)
        /*0008*/ 	.word	0x00000016


	//----- nvinfo : EIATTR_MIN_STACK_SIZE
	.align		4
.L_1:
        /*000c*/ 	.byte	0x04, 0x12
        /*000e*/ 	.short	(.L_3 - .L_2)
	.align		4
.L_2:
        /*0010*/ 	.word	index@(triton_poi_fused_convolution_max_pool2d_with_indices_relu_12)
        /*0014*/ 	.word	0x00000000


	//----- nvinfo : EIATTR_FRAME_SIZE
	.align		4
.L_3:
        /*0018*/ 	.byte	0x04, 0x11
        /*001a*/ 	.short	(.L_5 - .L_4)
	.align		4
.L_4:
        /*001c*/ 	.word	index@(triton_poi_fused_convolution_max_pool2d_with_indices_relu_12)
        /*0020*/ 	.word	0x00000000


	//----- nvinfo : EIATTR_MIN_STACK_SIZE
	.align		4
.L_5:
        /*0024*/ 	.byte	0x04, 0x12
        /*0026*/ 	.short	(.L_7 - .L_6)
	.align		4
.L_6:
        /*0028*/ 	.word	index@(triton_poi_fused_convolution_max_pool2d_with_indices_relu_12)
        /*002c*/ 	.word	0x00000000
.L_7:


//--------------------- .nv.info.triton_poi_fused_convolution_max_pool2d_with_indices_relu_12 --------------------------
	.section	.nv.info.triton_poi_fused_convolution_max_pool2d_with_indices_relu_12,"",@"SHT_CUDA_INFO"
	.sectionflags	@""
	.align	4


	//----- nvinfo : EIATTR_CUDA_API_VERSION
	.align		4
        /*0000*/ 	.byte	0x04, 0x37
        /*0002*/ 	.short	(.L_9 - .L_8)
.L_8:
        /*0004*/ 	.word	0x0000007c


	//----- nvinfo : EIATTR_KPARAM_INFO
	.align		4
.L_9:
        /*0008*/ 	.byte	0x04, 0x17
        /*000a*/ 	.short	(.L_11 - .L_10)
.L_10:
        /*000c*/ 	.word	0x00000000
        /*0010*/ 	.short	0x0002
        /*0012*/ 	.short	0x0010
        /*0014*/ 	.byte	0x00, 0xf0, 0x11, 0x00


	//----- nvinfo : EIATTR_KPARAM_INFO
	.align		4
.L_11:
        /*0018*/ 	.byte	0x04, 0x17
        /*001a*/ 	.short	(.L_13 - .L_12)
.L_12:
        /*001c*/ 	.word	0x00000000
        /*0020*/ 	.short	0x0001
        /*0022*/ 	.short	0x0008
        /*0024*/ 	.byte	0x00, 0xf4, 0x21, 0x00


	//----- nvinfo : EIATTR_KPARAM_INFO
	.align		4
.L_13:
        /*0028*/ 	.byte	0x04, 0x17
        /*002a*/ 	.short	(.L_15 - .L_14)
.L_14:
        /*002c*/ 	.word	0x00000000
        /*0030*/ 	.short	0x0000
        /*0032*/ 	.short	0x0000
        /*0034*/ 	.byte	0x00, 0xf4, 0x21, 0x00


	//----- nvinfo : EIATTR_SPARSE_MMA_MASK
	.align		4
.L_15:
        /*0038*/ 	.byte	0x03, 0x50
        /*003a*/ 	.short	0x0000


	//----- nvinfo : EIATTR_MAXREG_COUNT
	.align		4
        /*003c*/ 	.byte	0x03, 0x1b
        /*003e*/ 	.short	0x00ff


	//----- nvinfo : EIATTR_EXIT_INSTR_OFFSETS
	.align		4
        /*0040*/ 	.byte	0x04, 0x1c
        /*0042*/ 	.short	(.L_17 - .L_16)


	//   ....[0]....
.L_16:
        /*0044*/ 	.word	0x00000480


	//----- nvinfo : EIATTR_REQNTID
	.align		4
.L_17:
        /*0048*/ 	.byte	0x04, 0x10
        /*004a*/ 	.short	(.L_19 - .L_18)
.L_18:
        /*004c*/ 	.word	0x00000080
        /*0050*/ 	.word	0x00000001
        /*0054*/ 	.word	0x00000001


	//----- nvinfo : EIATTR_CBANK_PARAM_SIZE
	.align		4
.L_19:
        /*0058*/ 	.byte	0x03, 0x19
        /*005a*/ 	.short	0x0014


	//----- nvinfo : EIATTR_PARAM_CBANK
	.align		4
        /*005c*/ 	.byte	0x04, 0x0a
        /*005e*/ 	.short	(.L_21 - .L_20)
	.align		4
.L_20:
        /*0060*/ 	.word	index@(.nv.constant0.triton_poi_fused_convolution_max_pool2d_with_indices_relu_12)
        /*0064*/ 	.short	0x0210
        /*0066*/ 	.short	0x0014


	//----- nvinfo : EIATTR_SW_WAR
	.align		4
.L_21:
        /*0068*/ 	.byte	0x04, 0x36
        /*006a*/ 	.short	(.L_23 - .L_22)
.L_22:
        /*006c*/ 	.word	0x00000008
.L_23:


//--------------------- .nv.callgraph             --------------------------
	.section	.nv.callgraph,"",@"SHT_CUDA_CALLGRAPH"
	.align	4
	.sectionentsize	8
	.align		4
        /*0000*/ 	.word	0x00000000
	.align		4
        /*0004*/ 	.word	0xffffffff
	.align		4
        /*0008*/ 	.word	0x00000000
	.align		4
        /*000c*/ 	.word	0xfffffffe
	.align		4
        /*0010*/ 	.word	0x00000000
	.align		4
        /*0014*/ 	.word	0xfffffffd
	.align		4
        /*0018*/ 	.word	0x00000000
	.align		4
        /*001c*/ 	.word	0xfffffffc


//--------------------- .text.triton_poi_fused_convolution_max_pool2d_with_indices_relu_12 --------------------------
	.section	.text.triton_poi_fused_convolution_max_pool2d_with_indices_relu_12,"ax",@progbits
	.align	128
        .global         triton_poi_fused_convolution_max_pool2d_with_indices_relu_12
        .type           triton_poi_fused_convolution_max_pool2d_with_indices_relu_12,@function
        .size           triton_poi_fused_convolution_max_pool2d_with_indices_relu_12,(.L_x_1 - triton_poi_fused_convolution_max_pool2d_with_indices_relu_12)
        .other          triton_poi_fused_convolution_max_pool2d_with_indices_relu_12,@"STO_CUDA_ENTRY STV_DEFAULT"
triton_poi_fused_convolution_max_pool2d_with_indices_relu_12:
.text.triton_poi_fused_convolution_max_pool2d_with_indices_relu_12:
[----:B------:R-:W-:Y:S01]  /*0000*/  LDC R1, c[0x0][0x28] ;  /* 0x00000a00ff017b82 */ /* 0x000fe20000000800 */
[----:B------:R-:W1:Y:S01]  /*0010*/  S2R R0, SR_TID.X ;  /* 0x0000000000007919 */ /* 0x000e620000002100 */
[----:B------:R-:W-:Y:S01]  /*0020*/  ULDC.64 UR4, c[0x0][0x208] ;  /* 0x0000820000047ab9 */ /* 0x000fe20000000a00 */
[----:B------:R-:W2:Y:S01]  /*0030*/  S2R R3, SR_CTAID.X ;  /* 0x0000000000037919 */ /* 0x000ea20000002500 */
[----:B-1----:R-:W-:Y:S01]  /*0040*/  IMAD.SHL.U32 R0, R0, 0x4, RZ ;  /* 0x0000000400007824 */ /* 0x002fe200078e00ff */
[----:B--2---:R-:W-:-:S04]  /*0050*/  SHF.R.S32.HI R5, RZ, 0x16, R3 ;  /* 0x00000016ff057819 */ /* 0x004fc80000011403 */
[----:B------:R-:W-:Y:S02]  /*0060*/  LOP3.LUT R0, R0, 0x1fc, RZ, 0xc0, !PT ;  /* 0x000001fc00007812 */ /* 0x000fe400078ec0ff */
[----:B------:R-:W-:-:S03]  /*0070*/  SGXT R5, R5, 0x1 ;  /* 0x000000010505781a */ /* 0x000fc60000000200 */
[----:B------:R-:W-:-:S05]  /*0080*/  IMAD R0, R3, 0x200, R0 ;  /* 0x0000020003007824 */ /* 0x000fca00078e0200 */
[----:B------:R-:W-:Y:S02]  /*0090*/  SHF.R.S32.HI R3, RZ, 0x1f, R0 ;  /* 0x0000001fff037819 */ /* 0x000fe40000011400 */
[-C--:B------:R-:W-:Y:S02]  /*00a0*/  LEA.HI R6, R5, R0.reuse, RZ, 0xb ;  /* 0x0000000005067211 */ /* 0x080fe400078f58ff */
[----:B------:R-:W-:Y:S02]  /*00b0*/  LEA.HI R4, R3, R0, RZ, 0x8 ;  /* 0x0000000003047211 */ /* 0x000fe400078f40ff */
[----:B------:R-:W1:Y:S01]  /*00c0*/  LDC.64 R2, c[0x0][0x210] ;  /* 0x00008400ff027b82 */ /* 0x000e620000000a00 */
[----:B------:R-:W-:Y:S01]  /*00d0*/  IMAD.SHL.U32 R7, R6, 0x4, RZ ;  /* 0x0000000406077824 */ /* 0x000fe200078e00ff */
[----:B------:R-:W-:-:S04]  /*00e0*/  SHF.R.S32.HI R5, RZ, 0x8, R4 ;  /* 0x00000008ff057819 */ /* 0x000fc80000011404 */
[----:B------:R-:W-:Y:S02]  /*00f0*/  LEA.HI R6, R5, R5, RZ, 0x3 ;  /* 0x0000000505067211 */ /* 0x000fe400078f18ff */
[----:B------:R-:W-:Y:S02]  /*0100*/  LOP3.LUT R8, R7, 0xffffe000, RZ, 0xc0, !PT ;  /* 0xffffe00007087812 */ /* 0x000fe400078ec0ff */
[----:B------:R-:W-:Y:S02]  /*0110*/  LOP3.LUT R7, R4, 0xffffff00, RZ, 0xc0, !PT ;  /* 0xffffff0004077812 */ /* 0x000fe400078ec0ff */
[----:B------:R-:W-:Y:S02]  /*0120*/  LOP3.LUT R6, R6, 0x7ffff8, RZ, 0xc0, !PT ;  /* 0x007ffff806067812 */ /* 0x000fe400078ec0ff */
[----:B------:R-:W-:-:S03]  /*0130*/  IADD3 R7, R8, R0, -R7 ;  /* 0x0000000008077210 */ /* 0x000fc60007ffe807 */
[----:B------:R-:W-:-:S04]  /*0140*/  IMAD.IADD R6, R5, 0x1, -R6 ;  /* 0x0000000105067824 */ /* 0x000fc800078e0a06 */
[----:B------:R-:W-:-:S04]  /*0150*/  IMAD R17, R6, 0x200, R7 ;  /* 0x0000020006117824 */ /* 0x000fc800078e0207 */
[C---:B------:R-:W-:Y:S02]  /*0160*/  VIADD R9, R17.reuse, 0x100 ;  /* 0x0000010011097836 */ /* 0x040fe40000000000 */
[----:B-1----:R-:W-:-:S04]  /*0170*/  IMAD.WIDE R4, R17, 0x4, R2 ;  /* 0x0000000411047825 */ /* 0x002fc800078e0202 */
[----:B------:R-:W-:Y:S02]  /*0180*/  IMAD.WIDE R8, R9, 0x4, R2 ;  /* 0x0000000409087825 */ /* 0x000fe400078e0202 */
[----:B------:R-:W2:Y:S04]  /*0190*/  LDG.E.128 R4, desc[UR4][R4.64] ;  /* 0x0000000404047981 */ /* 0x000ea8000c1e1d00 */
[----:B------:R-:W2:Y:S01]  /*01a0*/  LDG.E.128 R8, desc[UR4][R8.64] ;  /* 0x0000000408087981 */ /* 0x000ea2000c1e1d00 */
[----:B------:R-:W-:-:S04]  /*01b0*/  VIADD R13, R17, 0x1000 ;  /* 0x00001000110d7836 */ /* 0x000fc80000000000 */
[----:B------:R-:W-:-:S06]  /*01c0*/  IMAD.WIDE R12, R13, 0x4, R2 ;  /* 0x000000040d0c7825 */ /* 0x000fcc00078e0202 */
[----:B------:R-:W3:Y:S01]  /*01d0*/  LDG.E.128 R12, desc[UR4][R12.64] ;  /* 0x000000040c0c7981 */ /* 0x000ee2000c1e1d00 */
[----:B------:R-:W-:-:S04]  /*01e0*/  VIADD R17, R17, 0x1100 ;  /* 0x0000110011117836 */ /* 0x000fc80000000000 */
[----:B------:R-:W-:-:S05]  /*01f0*/  IMAD.WIDE R2, R17, 0x4, R2 ;  /* 0x0000000411027825 */ /* 0x000fca00078e0202 */
[----:B------:R1:W4:Y:S02]  /*0200*/  LDG.E.128 R16, desc[UR4][R2.64] ;  /* 0x0000000402107981 */ /* 0x000324000c1e1d00 */
[----:B-1----:R-:W1:Y:S02]  /*0210*/  LDC.64 R2, c[0x0][0x218] ;  /* 0x00008600ff027b82 */ /* 0x002e640000000a00 */
[----:B-1----:R-:W-:Y:S01]  /*0220*/  IMAD.WIDE R2, R0, 0x4, R2 ;  /* 0x0000000400027825 */ /* 0x002fe200078e0202 */
[----:B--2---:R-:W-:Y:S02]  /*0230*/  FSETP.GT.AND P0, PT, R8, R4, PT ;  /* 0x000000040800720b */ /* 0x004fe40003f04000 */
[----:B------:R-:W-:Y:S02]  /*0240*/  FSETP.GT.AND P3, PT, R9, R5, PT ;  /* 0x000000050900720b */ /* 0x000fe40003f64000 */
[----:B------:R-:W-:Y:S02]  /*0250*/  FSETP.GT.AND P2, PT, R10, R6, PT ;  /* 0x000000060a00720b */ /* 0x000fe40003f44000 */
[----:B------:R-:W-:-:S02]  /*0260*/  FSETP.NAN.AND P1, PT, R8, R8, PT ;  /* 0x000000080800720b */ /* 0x000fc40003f28000 */
[----:B------:R-:W-:Y:S02]  /*0270*/  FSETP.NAN.AND P4, PT, R9, R9, PT ;  /* 0x000000090900720b */ /* 0x000fe40003f88000 */
[----:B------:R-:W-:-:S03]  /*0280*/  FSETP.NAN.AND P5, PT, R10, R10, PT ;  /* 0x0000000a0a00720b */ /* 0x000fc60003fa8000 */
[----:B------:R-:W-:Y:S02]  /*0290*/  @!P0 FSEL R8, R8, R4, P1 ;  /* 0x0000000408088208 */ /* 0x000fe40000800000 */
[----:B---3--:R-:W-:Y:S02]  /*02a0*/  FSETP.NAN.AND P0, PT, R12, R12, PT ;  /* 0x0000000c0c00720b */ /* 0x008fe40003f08000 */
[----:B------:R-:W-:Y:S02]  /*02b0*/  FSETP.GT.AND P1, PT, R11, R7, PT ;  /* 0x000000070b00720b */ /* 0x000fe40003f24000 */
[----:B------:R-:W-:Y:S02]  /*02c0*/  @!P3 FSEL R9, R9, R5, P4 ;  /* 0x000000050909b208 */ /* 0x000fe40002000000 */
[----:B------:R-:W-:Y:S02]  /*02d0*/  @!P2 FSEL R10, R10, R6, P5 ;  /* 0x000000060a0aa208 */ /* 0x000fe40002800000 */
[----:B------:R-:W-:-:S02]  /*02e0*/  FSETP.NAN.AND P2, PT, R13, R13, PT ;  /* 0x0000000d0d00720b */ /* 0x000fc40003f48000 */
[----:B------:R-:W-:Y:S02]  /*02f0*/  FSETP.NAN.AND P3, PT, R14, R14, PT ;  /* 0x0000000e0e00720b */ /* 0x000fe40003f68000 */
[----:B------:R-:W-:Y:S02]  /*0300*/  FSETP.GEU.AND P5, PT, R8, R12, PT ;  /* 0x0000000c0800720b */ /* 0x000fe40003fae000 */
[----:B------:R-:W-:Y:S02]  /*0310*/  FSETP.NAN.AND P4, PT, R11, R11, PT ;  /* 0x0000000b0b00720b */ /* 0x000fe40003f88000 */
[----:B------:R-:W-:Y:S02]  /*0320*/  @!P0 FSEL R12, R12, R8, !P5 ;  /* 0x000000080c0c8208 */ /* 0x000fe40006800000 */
[----:B------:R-:W-:Y:S02]  /*0330*/  FSETP.NAN.AND P0, PT, R15, R15, PT ;  /* 0x0000000f0f00720b */ /* 0x000fe40003f08000 */
[----:B------:R-:W-:-:S02]  /*0340*/  @!P1 FSEL R11, R11, R7, P4 ;  /* 0x000000070b0b9208 */ /* 0x000fc40002000000 */
[----:B----4-:R-:W-:Y:S02]  /*0350*/  FSETP.NAN.AND P1, PT, R16, R16, PT ;  /* 0x000000101000720b */ /* 0x010fe40003f28000 */
[----:B------:R-:W-:Y:S02]  /*0360*/  FSETP.GEU.AND P4, PT, R9, R13, PT ;  /* 0x0000000d0900720b */ /* 0x000fe40003f8e000 */
[----:B------:R-:W-:Y:S02]  /*0370*/  FSETP.GEU.AND P5, PT, R10, R14, PT ;  /* 0x0000000e0a00720b */ /* 0x000fe40003fae000 */
[----:B------:R-:W-:Y:S02]  /*0380*/  @!P2 FSEL R13, R13, R9, !P4 ;  /* 0x000000090d0da208 */ /* 0x000fe40006000000 */
[----:B------:R-:W-:Y:S02]  /*0390*/  @!P3 FSEL R14, R14, R10, !P5 ;  /* 0x0000000a0e0eb208 */ /* 0x000fe40006800000 */
[----:B------:R-:W-:-:S02]  /*03a0*/  FSETP.NAN.AND P2, PT, R17, R17, PT ;  /* 0x000000111100720b */ /* 0x000fc40003f48000 */
[----:B------:R-:W-:Y:S02]  /*03b0*/  FSETP.NAN.AND P4, PT, R18, R18, PT ;  /* 0x000000121200720b */ /* 0x000fe40003f88000 */
[----:B------:R-:W-:Y:S02]  /*03c0*/  FSETP.NAN.AND P3, PT, R19, R19, PT ;  /* 0x000000131300720b */ /* 0x000fe40003f68000 */
[----:B------:R-:W-:Y:S02]  /*03d0*/  FSETP.GEU.AND P5, PT, R11, R15, PT ;  /* 0x0000000f0b00720b */ /* 0x000fe40003fae000 */
[----:B------:R-:W-:Y:S02]  /*03e0*/  FSETP.GEU.AND P6, PT, R12, R16, PT ;  /* 0x000000100c00720b */ /* 0x000fe40003fce000 */
[----:B------:R-:W-:Y:S02]  /*03f0*/  @!P0 FSEL R15, R15, R11, !P5 ;  /* 0x0000000b0f0f8208 */ /* 0x000fe40006800000 */
[----:B------:R-:W-:-:S02]  /*0400*/  @!P1 SEL R16, R16, R12, !P6 ;  /* 0x0000000c10109207 */ /* 0x000fc40007000000 */
[----:B------:R-:W-:Y:S02]  /*0410*/  FSETP.GEU.AND P0, PT, R13, R17, PT ;  /* 0x000000110d00720b */ /* 0x000fe40003f0e000 */
[----:B------:R-:W-:Y:S02]  /*0420*/  FSETP.GEU.AND P1, PT, R14, R18, PT ;  /* 0x000000120e00720b */ /* 0x000fe40003f2e000 */
[----:B------:R-:W-:Y:S02]  /*0430*/  FSETP.GEU.AND P5, PT, R15, R19, PT ;  /* 0x000000130f00720b */ /* 0x000fe40003fae000 */
[----:B------:R-:W-:Y:S02]  /*0440*/  @!P2 SEL R17, R17, R13, !P0 ;  /* 0x0000000d1111a207 */ /* 0x000fe40004000000 */
[----:B------:R-:W-:Y:S02]  /*0450*/  @!P4 SEL R18, R18, R14, !P1 ;  /* 0x0000000e1212c207 */ /* 0x000fe40004800000 */
[----:B------:R-:W-:-:S05]  /*0460*/  @!P3 SEL R19, R19, R15, !P5 ;  /* 0x0000000f1313b207 */ /* 0x000fca0006800000 */
[----:B------:R-:W-:Y:S01]  /*0470*/  STG.E.128 desc[UR4][R2.64], R16 ;  /* 0x0000001002007986 */ /* 0x000fe2000c101d04 */
[----:B------:R-:W-:Y:S05]  /*0480*/  EXIT ;  /* 0x000000000000794d */ /* 0x000fea0003800000 */
.L_x_0:
[----:B------:R-:W-:-:S00]  /*0490*/  BRA `(.L_x_0) ;  /* 0xfffffffc00fc7947 */ /* 0x000fc0000383ffff */
[----:B------:R-:W-:-:S00]  /*04a0*/  NOP ;  /* 0x0000000000007918 */ /* 0x000fc00000000000 */
        /* <DEDUP_REMOVED lines=13> */
.L_x_1:


//--------------------- .nv.constant0.triton_poi_fused_convolution_max_pool2d_with_indices_relu_12 --------------------------
	.section	.nv.constant0.triton_poi_fused_convolution_max_pool2d_with_indices_relu_12,"a",@progbits
	.sectionflags	@""
	.align	4
.nv.constant0.triton_poi_fused_convolution_max_pool2d_with_indices_relu_12:
	.zero		548
